	.headerflags	@"EF_CUDA_TEXMODE_UNIFIED EF_CUDA_64BIT_ADDRESS EF_CUDA_ACCELERATORS EF_CUDA_SM90 EF_CUDA_VIRTUAL_SM(EF_CUDA_SM90)"
	.elftype	@"ET_EXEC"


//--------------------- .nv.info                  --------------------------
	.section	.nv.info,"",@"SHT_CUDA_INFO"
	.align	4


	//----- nvinfo : EIATTR_REGCOUNT
	.align		4
        /*0000*/ 	.byte	0x04, 0x2f
        /*0002*/ 	.short	(.L_3 - .L_2)
	.align		4
.L_2:
        /*0004*/ 	.word	index@(triton_poi_fused__native_batch_norm_legit_no_training_relu_34)
        /*0008*/ 	.word	0x00000016


	//----- nvinfo : EIATTR_MIN_STACK_SIZE
	.align		4
.L_3:
        /*000c*/ 	.byte	0x04, 0x12
        /*000e*/ 	.short	(.L_5 - .L_4)
	.align		4
.L_4:
        /*0010*/ 	.word	index@(triton_poi_fused__native_batch_norm_legit_no_training_relu_34)
        /*0014*/ 	.word	0x00000000


	//----- nvinfo : EIATTR_FRAME_SIZE
	.align		4
.L_5:
        /*0018*/ 	.byte	0x04, 0x11
        /*001a*/ 	.short	(.L_7 - .L_6)
	.align		4
.L_6:
        /*001c*/ 	.word	index@(triton_poi_fused__native_batch_norm_legit_no_training_relu_34)
        /*0020*/ 	.word	0x00000000


	//----- nvinfo : EIATTR_MIN_STACK_SIZE
	.align		4
.L_7:
        /*0024*/ 	.byte	0x04, 0x12
        /*0026*/ 	.short	(.L_9 - .L_8)
	.align		4
.L_8:
        /*0028*/ 	.word	index@(triton_poi_fused__native_batch_norm_legit_no_training_relu_34)
        /*002c*/ 	.word	0x00000000
.L_9:


//--------------------- .nv.info.triton_poi_fused__native_batch_norm_legit_no_training_relu_34 --------------------------
	.section	.nv.info.triton_poi_fused__native_batch_norm_legit_no_training_relu_34,"",@"SHT_CUDA_INFO"
	.sectionflags	@""
	.align	4


	//----- nvinfo : EIATTR_CUDA_API_VERSION
	.align		4
        /*0000*/ 	.byte	0x04, 0x37
        /*0002*/ 	.short	(.L_11 - .L_10)
.L_10:
        /*0004*/ 	.word	0x0000007c


	//----- nvinfo : EIATTR_KPARAM_INFO
	.align		4
.L_11:
        /*0008*/ 	.byte	0x04, 0x17
        /*000a*/ 	.short	(.L_13 - .L_12)
.L_12:
        /*000c*/ 	.word	0x00000000
        /*0010*/ 	.short	0x0005
        /*0012*/ 	.short	0x0028
        /*0014*/ 	.byte	0x00, 0xf0, 0x11, 0x00


	//----- nvinfo : EIATTR_KPARAM_INFO
	.align		4
.L_13:
        /*0018*/ 	.byte	0x04, 0x17
        /*001a*/ 	.short	(.L_15 - .L_14)
.L_14:
        /*001c*/ 	.word	0x00000000
        /*0020*/ 	.short	0x0004
        /*0022*/ 	.short	0x0020
        /*0024*/ 	.byte	0x00, 0xf4, 0x21, 0x00


	//----- nvinfo : EIATTR_KPARAM_INFO
	.align		4
.L_15:
        /*0028*/ 	.byte	0x04, 0x17
        /*002a*/ 	.short	(.L_17 - .L_16)
.L_16:
        /*002c*/ 	.word	0x00000000
        /*0030*/ 	.short	0x0003
        /*0032*/ 	.short	0x0018
        /*0034*/ 	.byte	0x00, 0xf4, 0x21, 0x00


	//----- nvinfo : EIATTR_KPARAM_INFO
	.align		4
.L_17:
        /*0038*/ 	.byte	0x04, 0x17
        /*003a*/ 	.short	(.L_19 - .L_18)
.L_18:
        /*003c*/ 	.word	0x00000000
        /*0040*/ 	.short	0x0002
        /*0042*/ 	.short	0x0010
        /*0044*/ 	.byte	0x00, 0xf4, 0x21, 0x00


	//----- nvinfo : EIATTR_KPARAM_INFO
	.align		4
.L_19:
        /*0048*/ 	.byte	0x04, 0x17
        /*004a*/ 	.short	(.L_21 - .L_20)
.L_20:
        /*004c*/ 	.word	0x00000000
        /*0050*/ 	.short	0x0001
        /*0052*/ 	.short	0x0008
        /*0054*/ 	.byte	0x00, 0xf4, 0x21, 0x00


	//----- nvinfo : EIATTR_KPARAM_INFO
	.align		4
.L_21:
        /*0058*/ 	.byte	0x04, 0x17
        /*005a*/ 	.short	(.L_23 - .L_22)
.L_22:
        /*005c*/ 	.word	0x00000000
        /*0060*/ 	.short	0x0000
        /*0062*/ 	.short	0x0000
        /*0064*/ 	.byte	0x00, 0xf4, 0x21, 0x00


	//----- nvinfo : EIATTR_SPARSE_MMA_MASK
	.align		4
.L_23:
        /*0068*/ 	.byte	0x03, 0x50
        /*006a*/ 	.short	0x0000


	//----- nvinfo : EIATTR_MAXREG_COUNT
	.align		4
        /*006c*/ 	.byte	0x03, 0x1b
        /*006e*/ 	.short	0x00ff


	//----- nvinfo : EIATTR_EXIT_INSTR_OFFSETS
	.align		4
        /*0070*/ 	.byte	0x04, 0x1c
        /*0072*/ 	.short	(.L_25 - .L_24)


	//   ....[0]....
.L_24:
        /*0074*/ 	.word	0x000003f0


	//   ....[1]....
        /*0078*/ 	.word	0x00000410


	//----- nvinfo : EIATTR_REQNTID
	.align		4
.L_25:
        /*007c*/ 	.byte	0x04, 0x10
        /*007e*/ 	.short	(.L_27 - .L_26)
.L_26:
        /*0080*/ 	.word	0x00000100
        /*0084*/ 	.word	0x00000001
        /*0088*/ 	.word	0x00000001


	//----- nvinfo : EIATTR_CBANK_PARAM_SIZE
	.align		4
.L_27:
        /*008c*/ 	.byte	0x03, 0x19
        /*008e*/ 	.short	0x002c


	//----- nvinfo : EIATTR_PARAM_CBANK
	.align		4
        /*0090*/ 	.byte	0x04, 0x0a
        /*0092*/ 	.short	(.L_29 - .L_28)
	.align		4
.L_28:
        /*0094*/ 	.word	index@(.nv.constant0.triton_poi_fused__native_batch_norm_legit_no_training_relu_34)
        /*0098*/ 	.short	0x0210
        /*009a*/ 	.short	0x002c


	//----- nvinfo : EIATTR_SW_WAR
	.align		4
.L_29:
        /*009c*/ 	.byte	0x04, 0x36
        /*009e*/ 	.short	(.L_31 - .L_30)
.L_30:
        /*00a0*/ 	.word	0x00000008
.L_31:


//--------------------- .nv.callgraph             --------------------------
	.section	.nv.callgraph,"",@"SHT_CUDA_CALLGRAPH"
	.align	4
	.sectionentsize	8
	.align		4
        /*0000*/ 	.word	0x00000000
	.align		4
        /*0004*/ 	.word	0xffffffff
	.align		4
        /*0008*/ 	.word	0x00000000
	.align		4
        /*000c*/ 	.word	0xfffffffe
	.align		4
        /*0010*/ 	.word	0x00000000
	.align		4
        /*0014*/ 	.word	0xfffffffd
	.align		4
        /*0018*/ 	.word	0x00000000
	.align		4
        /*001c*/ 	.word	0xfffffffc


//--------------------- .nv.constant4             --------------------------
	.section	.nv.constant4,"a",@progbits
	.align	8
	.align		8
.nv.constant4:
        /*0000*/ 	.dword	_$_str
	.align		8
        /*0008*/ 	.dword	_$_str_$_2


//--------------------- .text.triton_poi_fused__native_batch_norm_legit_no_training_relu_34 --------------------------
	.section	.text.triton_poi_fused__native_batch_norm_legit_no_training_relu_34,"ax",@progbits
	.align	128
        .global         triton_poi_fused__native_batch_norm_legit_no_training_relu_34
        .type           triton_poi_fused__native_batch_norm_legit_no_training_relu_34,@function
        .size           triton_poi_fused__native_batch_norm_legit_no_training_relu_34,(.L_x_1 - triton_poi_fused__native_batch_norm_legit_no_training_relu_34)
        .other          triton_poi_fused__native_batch_norm_legit_no_training_relu_34,@"STO_CUDA_ENTRY STV_DEFAULT"
triton_poi_fused__native_batch_norm_legit_no_training_relu_34:
.text.triton_poi_fused__native_batch_norm_legit_no_training_relu_34:
[----:B------:R-:W0:Y:S01]  /*0000*/  LDC R1, c[0x0][0x28] ;  /* 0x00000a00ff017b82 */ /* 0x000e220000000800 */
[----:B------:R-:W1:Y:S07]  /*0010*/  S2R R0, SR_TID.X ;  /* 0x0000000000007919 */ /* 0x000e6e0000002100 */
[----:B------:R-:W2:Y:S01]  /*0020*/  LDC.64 R10, c[0x0][0x220] ;  /* 0x00008800ff0a7b82 */ /* 0x000ea20000000a00 */
[----:B------:R-:W-:Y:S01]  /*0030*/  ULDC.64 UR4, c[0x0][0x208] ;  /* 0x0000820000047ab9 */ /* 0x000fe20000000a00 */
[----:B------:R-:W3:Y:S06]  /*0040*/  S2R R7, SR_CTAID.X ;  /* 0x0000000000077919 */ /* 0x000eec0000002500 */
[----:B------:R-:W4:Y:S08]  /*0050*/  LDC.64 R4, c[0x0][0x210] ;  /* 0x00008400ff047b82 */ /* 0x000f300000000a00 */
[----:B------:R-:W5:Y:S08]  /*0060*/  LDC.64 R14, c[0x0][0x218] ;  /* 0x00008600ff0e7b82 */ /* 0x000f700000000a00 */
[----:B------:R-:W5:Y:S01]  /*0070*/  LDC.64 R16, c[0x0][0x228] ;  /* 0x00008a00ff107b82 */ /* 0x000f620000000a00 */
[----:B-1----:R-:W-:-:S07]  /*0080*/  SHF.L.U32 R0, R0, 0x1, RZ ;  /* 0x0000000100007819 */ /* 0x002fce00000006ff */
[----:B------:R-:W1:Y:S01]  /*0090*/  LDC.64 R18, c[0x0][0x230] ;  /* 0x00008c00ff127b82 */ /* 0x000e620000000a00 */
[----:B------:R-:W-:-:S04]  /*00a0*/  LOP3.LUT R0, R0, 0x1fe, RZ, 0xc0, !PT ;  /* 0x000001fe00007812 */ /* 0x000fc800078ec0ff */
[----:B---3--:R-:W-:-:S04]  /*00b0*/  LEA R7, R7, R0, 0x9 ;  /* 0x0000000007077211 */ /* 0x008fc800078e48ff */
[C---:B------:R-:W-:Y:S01]  /*00c0*/  ISETP.GE.AND P0, PT, R7.reuse, 0x2d280, PT ;  /* 0x0002d2800700780c */ /* 0x040fe20003f06270 */
[----:B------:R-:W-:-:S05]  /*00d0*/  IMAD.HI R0, R7, 0x66666667, RZ ;  /* 0x6666666707007827 */ /* 0x000fca00078e02ff */
[----:B------:R-:W-:-:S04]  /*00e0*/  SHF.R.U32.HI R3, RZ, 0x1f, R0 ;  /* 0x0000001fff037819 */ /* 0x000fc80000011600 */
[----:B------:R-:W-:Y:S02]  /*00f0*/  LEA.HI.SX32 R0, R0, R3, 0x1a ;  /* 0x0000000300007211 */ /* 0x000fe400078fd2ff */
[----:B------:R-:W-:-:S03]  /*0100*/  CS2R R2, SRZ ;  /* 0x0000000000027805 */ /* 0x000fc6000001ff00 */
[----:B------:R-:W-:-:S04]  /*0110*/  IMAD R13, R0, -0xa0, R7 ;  /* 0xffffff60000d7824 */ /* 0x000fc800078e0207 */
[----:B--2---:R-:W-:-:S05]  /*0120*/  IMAD.WIDE R10, R13, 0x4, R10 ;  /* 0x000000040d0a7825 */ /* 0x004fca00078e020a */
[----:B------:R2:W3:Y:S01]  /*0130*/  @!P0 LDG.E.EL.64 R2, desc[UR4][R10.64] ;  /* 0x000000040a028981 */ /* 0x0004e2000c2e1b00 */
[----:B----4-:R-:W-:Y:S01]  /*0140*/  IMAD.WIDE R4, R7, 0x4, R4 ;  /* 0x0000000407047825 */ /* 0x010fe200078e0204 */
[----:B------:R-:W-:Y:S02]  /*0150*/  CS2R R8, SRZ ;  /* 0x0000000000087805 */ /* 0x000fe4000001ff00 */
[----:B------:R-:W-:Y:S01]  /*0160*/  CS2R R6, SRZ ;  /* 0x0000000000067805 */ /* 0x000fe2000001ff00 */
[----:B-----5:R-:W-:-:S05]  /*0170*/  IMAD.WIDE R14, R13, 0x4, R14 ;  /* 0x000000040d0e7825 */ /* 0x020fca00078e020e */
[----:B------:R-:W4:Y:S01]  /*0180*/  @!P0 LDG.E.64 R6, desc[UR4][R4.64] ;  /* 0x0000000404068981 */ /* 0x000f22000c1e1b00 */
[C---:B0-----:R-:W-:Y:S01]  /*0190*/  IMAD.WIDE R16, R13.reuse, 0x4, R16 ;  /* 0x000000040d107825 */ /* 0x041fe200078e0210 */
[----:B--2---:R-:W-:Y:S02]  /*01a0*/  CS2R R10, SRZ ;  /* 0x00000000000a7805 */ /* 0x004fe4000001ff00 */
[----:B------:R0:W4:Y:S01]  /*01b0*/  @!P0 LDG.E.EL.64 R8, desc[UR4][R14.64] ;  /* 0x000000040e088981 */ /* 0x000122000c2e1b00 */
[----:B-1----:R-:W-:Y:S01]  /*01c0*/  IMAD.WIDE R18, R13, 0x4, R18 ;  /* 0x000000040d127825 */ /* 0x002fe200078e0212 */
[----:B------:R-:W-:-:S04]  /*01d0*/  CS2R R12, SRZ ;  /* 0x00000000000c7805 */ /* 0x000fc8000001ff00 */
[----:B------:R-:W2:Y:S04]  /*01e0*/  @!P0 LDG.E.EL.64 R10, desc[UR4][R18.64] ;  /* 0x00000004120a8981 */ /* 0x000ea8000c2e1b00 */
[----:B------:R-:W2:Y:S01]  /*01f0*/  @!P0 LDG.E.EL.64 R12, desc[UR4][R16.64] ;  /* 0x00000004100c8981 */ /* 0x000ea2000c2e1b00 */
[----:B0-----:R-:W-:Y:S01]  /*0200*/  HFMA2.MMA R15, -RZ, RZ, 1.625, 0 ;  /* 0x3e800000ff0f7435 */ /* 0x001fe200000001ff */
[----:B---3--:R-:W-:Y:S01]  /*0210*/  FADD R2, R2, 0.0010000000474974513054 ;  /* 0x3a83126f02027421 */ /* 0x008fe20000000000 */
[----:B------:R-:W-:-:S03]  /*0220*/  FADD R3, R3, 0.0010000000474974513054 ;  /* 0x3a83126f03037421 */ /* 0x000fc60000000000 */
[----:B------:R-:W0:Y:S08]  /*0230*/  MUFU.SQRT R0, R2 ;  /* 0x0000000200007308 */ /* 0x000e300000002000 */
[----:B------:R-:W1:Y:S01]  /*0240*/  MUFU.SQRT R14, R3 ;  /* 0x00000003000e7308 */ /* 0x000e620000002000 */
[C---:B0-----:R-:W-:Y:S02]  /*0250*/  FSETP.GT.AND P1, PT, R0.reuse, 8.50705917302346158658e+37, PT ;  /* 0x7e8000000000780b */ /* 0x041fe40003f24000 */
[----:B------:R-:W-:-:S02]  /*0260*/  FSETP.GEU.AND P3, PT, R0, 1.175494350822287508e-38, PT ;  /* 0x008000000000780b */ /* 0x000fc40003f6e000 */
[C---:B-1----:R-:W-:Y:S02]  /*0270*/  FSETP.GT.AND P2, PT, R14.reuse, 8.50705917302346158658e+37, PT ;  /* 0x7e8000000e00780b */ /* 0x042fe40003f44000 */
[----:B------:R-:W-:-:S07]  /*0280*/  FSETP.GEU.AND P4, PT, R14, 1.175494350822287508e-38, PT ;  /* 0x008000000e00780b */ /* 0x000fce0003f8e000 */
[----:B------:R-:W-:-:S04]  /*0290*/  @P1 FMUL R0, R0, 0.25 ;  /* 0x3e80000000001820 */ /* 0x000fc80000400000 */
[----:B------:R-:W-:Y:S01]  /*02a0*/  @!P3 FMUL R0, R0, 16777216 ;  /* 0x4b8000000000b820 */ /* 0x000fe20000400000 */
[----:B------:R-:W-:-:S04]  /*02b0*/  @P2 FMUL R14, R14, 0.25 ;  /* 0x3e8000000e0e2820 */ /* 0x000fc80000400000 */
[----:B------:R-:W-:Y:S01]  /*02c0*/  @!P4 FMUL R14, R14, 16777216 ;  /* 0x4b8000000e0ec820 */ /* 0x000fe20000400000 */
[----:B------:R-:W0:Y:S01]  /*02d0*/  MUFU.RCP R0, R0 ;  /* 0x0000000000007308 */ /* 0x000e220000001000 */
[----:B------:R-:W-:-:S07]  /*02e0*/  FSEL R3, R15, 1, P1 ;  /* 0x3f8000000f037808 */ /* 0x000fce0000800000 */
[----:B------:R-:W1:Y:S01]  /*02f0*/  MUFU.RCP R14, R14 ;  /* 0x0000000e000e7308 */ /* 0x000e620000001000 */
[----:B------:R-:W-:Y:S01]  /*0300*/  FSEL R15, R15, 1, P2 ;  /* 0x3f8000000f0f7808 */ /* 0x000fe20001000000 */
[----:B------:R-:W-:Y:S01]  /*0310*/  @!P3 FMUL R3, R3, 16777216 ;  /* 0x4b8000000303b820 */ /* 0x000fe20000400000 */
[----:B----4-:R-:W-:-:S03]  /*0320*/  FADD R6, -R8, R6 ;  /* 0x0000000608067221 */ /* 0x010fc60000000100 */
[----:B------:R-:W-:Y:S01]  /*0330*/  @!P4 FMUL R15, R15, 16777216 ;  /* 0x4b8000000f0fc820 */ /* 0x000fe20000400000 */
[----:B0-----:R-:W-:Y:S01]  /*0340*/  FMUL R3, R0, R3 ;  /* 0x0000000300037220 */ /* 0x001fe20000400000 */
[----:B------:R-:W-:-:S03]  /*0350*/  FADD R7, -R9, R7 ;  /* 0x0000000709077221 */ /* 0x000fc60000000100 */
[----:B------:R-:W-:Y:S01]  /*0360*/  FMUL R3, R6, R3 ;  /* 0x0000000306037220 */ /* 0x000fe20000400000 */
[----:B-1----:R-:W-:-:S03]  /*0370*/  FMUL R0, R14, R15 ;  /* 0x0000000f0e007220 */ /* 0x002fc60000400000 */
[----:B--2---:R-:W-:Y:S01]  /*0380*/  FFMA R3, R3, R12, R10 ;  /* 0x0000000c03037223 */ /* 0x004fe2000000000a */
[----:B------:R-:W-:-:S04]  /*0390*/  FMUL R0, R7, R0 ;  /* 0x0000000007007220 */ /* 0x000fc80000400000 */
[----:B------:R-:W-:Y:S01]  /*03a0*/  FFMA R0, R0, R13, R11 ;  /* 0x0000000d00007223 */ /* 0x000fe2000000000b */
[----:B------:R-:W-:-:S04]  /*03b0*/  FSETP.GEU.AND P1, PT, R3, RZ, PT ;  /* 0x000000ff0300720b */ /* 0x000fc80003f2e000 */
[C---:B------:R-:W-:Y:S02]  /*03c0*/  FSETP.GEU.AND P2, PT, R0.reuse, RZ, PT ;  /* 0x000000ff0000720b */ /* 0x040fe40003f4e000 */
[----:B------:R-:W-:Y:S02]  /*03d0*/  FSEL R2, R3, RZ, P1 ;  /* 0x000000ff03027208 */ /* 0x000fe40000800000 */
[----:B------:R-:W-:Y:S01]  /*03e0*/  FSEL R3, R0, RZ, P2 ;  /* 0x000000ff00037208 */ /* 0x000fe20001000000 */
[----:B------:R-:W-:Y:S08]  /*03f0*/  @P0 EXIT ;  /* 0x000000000000094d */ /* 0x000ff00003800000 */
[----:B------:R-:W-:Y:S01]  /*0400*/  STG.E.64 desc[UR4][R4.64], R2 ;  /* 0x0000000204007986 */ /* 0x000fe2000c101b04 */
[----:B------:R-:W-:Y:S05]  /*0410*/  EXIT ;  /* 0x000000000000794d */ /* 0x000fea0003800000 */
.L_x_0:
[----:B------:R-:W-:-:S00]  /*0420*/  BRA `(.L_x_0) ;  /* 0xfffffffc00fc7947 */ /* 0x000fc0000383ffff */
[----:B------:R-:W-:-:S00]  /*0430*/  NOP ;  /* 0x0000000000007918 */ /* 0x000fc00000000000 */
        /* <DEDUP_REMOVED lines=12> */
.L_x_1:


//--------------------- .nv.global.init           --------------------------
	.section	.nv.global.init,"aw",@progbits
.nv.global.init:
	.type		_$_str,@object
	.size		_$_str,(_$_str_$_2 - _$_str)
_$_str:
        /*0000*/ 	.byte	0x5f, 0x5f, 0x43, 0x55, 0x44, 0x41, 0x5f, 0x46, 0x54, 0x5a, 0x00
	.type		_$_str_$_2,@object
	.size		_$_str_$_2,(.L_1 - _$_str_$_2)
_$_str_$_2:
        /*000b*/ 	.byte	0x5f, 0x5f, 0x43, 0x55, 0x44, 0x41, 0x5f, 0x50, 0x52, 0x45, 0x43, 0x5f, 0x53, 0x51, 0x52, 0x54
        /*001b*/ 	.byte	0x00
.L_1:


//--------------------- .nv.constant0.triton_poi_fused__native_batch_norm_legit_no_training_relu_34 --------------------------
	.section	.nv.constant0.triton_poi_fused__native_batch_norm_legit_no_training_relu_34,"a",@progbits
	.sectionflags	@""
	.align	4
.nv.constant0.triton_poi_fused__native_batch_norm_legit_no_training_relu_34:
	.zero		572
